//
// Generated by NVIDIA NVVM Compiler
//
// Compiler Build ID: CL-36424714
// Cuda compilation tools, release 13.0, V13.0.88
// Based on NVVM 20.0.0
//

.version 9.0
.target sm_100
.address_size 64

	// .globl	default_function_kernel

.visible .entry default_function_kernel(
	.param .u64 .ptr .align 1 default_function_kernel_param_0,
	.param .u64 .ptr .align 1 default_function_kernel_param_1
)
.maxntid 40
{
	.reg .pred 	%p<2>;
	.reg .b32 	%r<15>;
	.reg .b32 	%f<2>;
	.reg .b64 	%rd<9>;

	ld.param.u64 	%rd1, [default_function_kernel_param_0];
	ld.param.u64 	%rd2, [default_function_kernel_param_1];
	cvta.to.global.u64 	%rd3, %rd2;
	cvta.to.global.u64 	%rd4, %rd1;
	mov.u32 	%r1, %ctaid.x;
	mul.hi.u32 	%r2, %r1, -1840700269;
	shr.u32 	%r3, %r2, 5;
	mul.lo.s32 	%r4, %r3, 56;
	sub.s32 	%r5, %r1, %r4;
	shr.u32 	%r6, %r5, 2;
	and.b32  	%r7, %r1, 1;
	setp.eq.b32 	%p1, %r7, 1;
	selp.b32 	%r8, 20, 0, %p1;
	mov.u32 	%r9, %tid.x;
	shr.u32 	%r10, %r9, 1;
	mad.lo.s32 	%r11, %r3, 560, %r10;
	add.s32 	%r12, %r11, %r8;
	mad.lo.s32 	%r13, %r6, 40, %r12;
	mul.wide.u32 	%rd5, %r13, 4;
	add.s64 	%rd6, %rd4, %rd5;
	ld.global.nc.f32 	%f1, [%rd6];
	mad.lo.s32 	%r14, %r1, 40, %r9;
	mul.wide.u32 	%rd7, %r14, 4;
	add.s64 	%rd8, %rd3, %rd7;
	st.global.f32 	[%rd8], %f1;
	ret;

}


// ===== COMPILED SASS (sm_100) =====

	.target	sm_100

	.elftype	@"ET_EXEC"


//--------------------- .note.nv.tkinfo           --------------------------
	.section	.note.nv.tkinfo,"",@"SHT_NOTE"
	.sectionflags	@"SHF_NOTE_NV_TKINFO"
	.tkinfo
        /*0018*/ 	.word	0x00000002
        /*0030*/ 	.string	""
        /*0030*/ 	.string	"ptxas"
        /*0030*/ 	.string	"Cuda compilation tools, release 13.0, V13.0.88"
        /*0030*/ 	.string	"Build cuda_13.0.r13.0/compiler.36424714_0"
        /*0030*/ 	.string	"-arch sm_100 -m 64 "



//--------------------- .note.nv.cuinfo           --------------------------
	.section	.note.nv.cuinfo,"",@"SHT_NOTE"
	.sectionflags	@"SHF_NOTE_NV_CUINFO"
        /*0018*/ 	.short	0x0002
        /*001a*/ 	.short	0x0064
        /*001c*/ 	.short	0x0082
	.zero		2


//--------------------- .nv.info                  --------------------------
	.section	.nv.info,"",@"SHT_CUDA_INFO"
	.align	4


	//----- nvinfo : EIATTR_REGCOUNT
	.align		4
        /*0000*/ 	.byte	0x04, 0x2f
        /*0002*/ 	.short	(.L_1 - .L_0)
	.align		4
.L_0:
        /*0004*/ 	.word	index@(default_function_kernel)
        /*0008*/ 	.word	0x0000000c


	//----- nvinfo : EIATTR_FRAME_SIZE
	.align		4
.L_1:
        /*000c*/ 	.byte	0x04, 0x11
        /*000e*/ 	.short	(.L_3 - .L_2)
	.align		4
.L_2:
        /*0010*/ 	.word	index@(default_function_kernel)
        /*0014*/ 	.word	0x00000000


	//----- nvinfo : EIATTR_MIN_STACK_SIZE
	.align		4
.L_3:
        /*0018*/ 	.byte	0x04, 0x12
        /*001a*/ 	.short	(.L_5 - .L_4)
	.align		4
.L_4:
        /*001c*/ 	.word	index@(default_function_kernel)
        /*0020*/ 	.word	0x00000000
.L_5:


//--------------------- .nv.compat                --------------------------
	.section	.nv.compat,"",@"SHT_CUDA_COMPAT_INFO"
	.align	4
        /*0000*/ 	.byte	0x02, 0x09, 0x00, 0x00, 0x02, 0x02, 0x01, 0x00, 0x02, 0x05, 0x05, 0x00, 0x03, 0x07, 0x01, 0x01
        /*0010*/ 	.byte	0x02, 0x03, 0x00, 0x00, 0x02, 0x06, 0x01, 0x00, 0x04, 0x0b, 0x08, 0x00, 0x09, 0x00, 0x00, 0x00
        /*0020*/ 	.byte	0x00, 0x00, 0x00, 0x00


//--------------------- .nv.info.default_function_kernel --------------------------
	.section	.nv.info.default_function_kernel,"",@"SHT_CUDA_INFO"
	.sectionflags	@""
	.align	4


	//----- nvinfo : EIATTR_CUDA_API_VERSION
	.align		4
        /*0000*/ 	.byte	0x04, 0x37
        /*0002*/ 	.short	(.L_7 - .L_6)
.L_6:
        /*0004*/ 	.word	0x00000082


	//----- nvinfo : EIATTR_KPARAM_INFO
	.align		4
.L_7:
        /*0008*/ 	.byte	0x04, 0x17
        /*000a*/ 	.short	(.L_9 - .L_8)
.L_8:
        /*000c*/ 	.word	0x00000000
        /*0010*/ 	.short	0x0001
        /*0012*/ 	.short	0x0008
        /*0014*/ 	.byte	0x00, 0xf5, 0x21, 0x00


	//----- nvinfo : EIATTR_KPARAM_INFO
	.align		4
.L_9:
        /*0018*/ 	.byte	0x04, 0x17
        /*001a*/ 	.short	(.L_11 - .L_10)
.L_10:
        /*001c*/ 	.word	0x00000000
        /*0020*/ 	.short	0x0000
        /*0022*/ 	.short	0x0000
        /*0024*/ 	.byte	0x00, 0xf5, 0x21, 0x00


	//----- nvinfo : EIATTR_SPARSE_MMA_MASK
	.align		4
.L_11:
        /*0028*/ 	.byte	0x03, 0x50
        /*002a*/ 	.short	0x0000


	//----- nvinfo : EIATTR_MAXREG_COUNT
	.align		4
        /*002c*/ 	.byte	0x03, 0x1b
        /*002e*/ 	.short	0x00ff


	//----- nvinfo : EIATTR_MERCURY_ISA_VERSION
	.align		4
        /*0030*/ 	.byte	0x03, 0x5f
        /*0032*/ 	.short	0x0101


	//----- nvinfo : EIATTR_VRC_CTA_INIT_COUNT
	.align		4
        /*0034*/ 	.byte	0x02, 0x4a
	.zero		1
	.zero		1


	//----- nvinfo : EIATTR_EXIT_INSTR_OFFSETS
	.align		4
        /*0038*/ 	.byte	0x04, 0x1c
        /*003a*/ 	.short	(.L_13 - .L_12)


	//   ....[0]....
.L_12:
        /*003c*/ 	.word	0x00000160


	//----- nvinfo : EIATTR_MAX_THREADS
	.align		4
.L_13:
        /*0040*/ 	.byte	0x04, 0x05
        /*0042*/ 	.short	(.L_15 - .L_14)
.L_14:
        /*0044*/ 	.word	0x00000028
        /*0048*/ 	.word	0x00000001
        /*004c*/ 	.word	0x00000001


	//----- nvinfo : EIATTR_CBANK_PARAM_SIZE
	.align		4
.L_15:
        /*0050*/ 	.byte	0x03, 0x19
        /*0052*/ 	.short	0x0010


	//----- nvinfo : EIATTR_PARAM_CBANK
	.align		4
        /*0054*/ 	.byte	0x04, 0x0a
        /*0056*/ 	.short	(.L_17 - .L_16)
	.align		4
.L_16:
        /*0058*/ 	.word	index@(.nv.constant0.default_function_kernel)
        /*005c*/ 	.short	0x0380
        /*005e*/ 	.short	0x0010


	//----- nvinfo : EIATTR_SW_WAR
	.align		4
.L_17:
        /*0060*/ 	.byte	0x04, 0x36
        /*0062*/ 	.short	(.L_19 - .L_18)
.L_18:
        /*0064*/ 	.word	0x00000008
.L_19:


//--------------------- .nv.callgraph             --------------------------
	.section	.nv.callgraph,"",@"SHT_CUDA_CALLGRAPH"
	.align	4
	.sectionentsize	8
	.align		4
        /*0000*/ 	.word	0x00000000
	.align		4
        /*0004*/ 	.word	0xffffffff
	.align		4
        /*0008*/ 	.word	0x00000000
	.align		4
        /*000c*/ 	.word	0xfffffffe
	.align		4
        /*0010*/ 	.word	0x00000000
	.align		4
        /*0014*/ 	.word	0xfffffffd
	.align		4
        /*0018*/ 	.word	0x00000000
	.align		4
        /*001c*/ 	.word	0xfffffffc


//--------------------- .text.default_function_kernel --------------------------
	.section	.text.default_function_kernel,"ax",@progbits
	.align	128
        .global         default_function_kernel
        .type           default_function_kernel,@function
        .size           default_function_kernel,(.L_x_1 - default_function_kernel)
        .other          default_function_kernel,@"STO_CUDA_ENTRY STV_DEFAULT"
default_function_kernel:
.text.default_function_kernel:
[----:B------:R-:W-:Y:S01]  /*0000*/  LDC R1, c[0x0][0x37c] ;  /* 0x0000df00ff017b82 */ /* 0x000fe20000000800 */
[----:B------:R-:W0:Y:S07]  /*0010*/  S2R R7, SR_CTAID.X ;  /* 0x0000000000077919 */ /* 0x000e2e0000002500 */
[----:B------:R-:W1:Y:S01]  /*0020*/  LDC.64 R2, c[0x0][0x380] ;  /* 0x0000e000ff027b82 */ /* 0x000e620000000a00 */
[----:B------:R-:W2:Y:S01]  /*0030*/  LDCU.64 UR4, c[0x0][0x358] ;  /* 0x00006b00ff0477ac */ /* 0x000ea20008000a00 */
[----:B------:R-:W3:Y:S01]  /*0040*/  S2R R6, SR_TID.X ;  /* 0x0000000000067919 */ /* 0x000ee20000002100 */
[C---:B0-----:R-:W-:Y:S01]  /*0050*/  LOP3.LUT R4, R7.reuse, 0x1, RZ, 0xc0, !PT ;  /* 0x0000000107047812 */ /* 0x041fe200078ec0ff */
[----:B------:R-:W-:-:S03]  /*0060*/  IMAD.HI.U32 R0, R7, -0x6db6db6d, RZ ;  /* 0x9249249307007827 */ /* 0x000fc600078e00ff */
[----:B------:R-:W-:Y:S02]  /*0070*/  ISETP.NE.U32.AND P0, PT, R4, 0x1, PT ;  /* 0x000000010400780c */ /* 0x000fe40003f05070 */
[----:B---3--:R-:W-:Y:S02]  /*0080*/  SHF.R.U32.HI R5, RZ, 0x1, R6 ;  /* 0x00000001ff057819 */ /* 0x008fe40000011606 */
[----:B------:R-:W-:-:S05]  /*0090*/  SHF.R.U32.HI R0, RZ, 0x5, R0 ;  /* 0x00000005ff007819 */ /* 0x000fca0000011600 */
[C---:B------:R-:W-:Y:S02]  /*00a0*/  IMAD R5, R0.reuse, 0x230, R5 ;  /* 0x0000023000057824 */ /* 0x040fe400078e0205 */
[----:B------:R-:W-:-:S03]  /*00b0*/  IMAD R0, R0, -0x38, R7 ;  /* 0xffffffc800007824 */ /* 0x000fc600078e0207 */
[C---:B------:R-:W-:Y:S02]  /*00c0*/  IADD3 R9, PT, PT, R5.reuse, 0x14, RZ ;  /* 0x0000001405097810 */ /* 0x040fe40007ffe0ff */
[----:B------:R-:W-:Y:S02]  /*00d0*/  @P0 IADD3 R9, PT, PT, R5, RZ, RZ ;  /* 0x000000ff05090210 */ /* 0x000fe40007ffe0ff */
[----:B------:R-:W-:-:S05]  /*00e0*/  SHF.R.U32.HI R0, RZ, 0x2, R0 ;  /* 0x00000002ff007819 */ /* 0x000fca0000011600 */
[----:B------:R-:W-:-:S04]  /*00f0*/  IMAD R5, R0, 0x28, R9 ;  /* 0x0000002800057824 */ /* 0x000fc800078e0209 */
[----:B-1----:R-:W-:Y:S02]  /*0100*/  IMAD.WIDE.U32 R2, R5, 0x4, R2 ;  /* 0x0000000405027825 */ /* 0x002fe400078e0002 */
[----:B------:R-:W0:Y:S04]  /*0110*/  LDC.64 R4, c[0x0][0x388] ;  /* 0x0000e200ff047b82 */ /* 0x000e280000000a00 */
[----:B--2---:R-:W2:Y:S01]  /*0120*/  LDG.E.CONSTANT R3, desc[UR4][R2.64] ;  /* 0x0000000402037981 */ /* 0x004ea2000c1e9900 */
[----:B------:R-:W-:-:S04]  /*0130*/  IMAD R7, R7, 0x28, R6 ;  /* 0x0000002807077824 */ /* 0x000fc800078e0206 */
[----:B0-----:R-:W-:-:S05]  /*0140*/  IMAD.WIDE.U32 R4, R7, 0x4, R4 ;  /* 0x0000000407047825 */ /* 0x001fca00078e0004 */
[----:B--2---:R-:W-:Y:S01]  /*0150*/  STG.E desc[UR4][R4.64], R3 ;  /* 0x0000000304007986 */ /* 0x004fe2000c101904 */
[----:B------:R-:W-:Y:S05]  /*0160*/  EXIT ;  /* 0x000000000000794d */ /* 0x000fea0003800000 */
.L_x_0:
[----:B------:R-:W-:-:S00]  /*0170*/  BRA `(.L_x_0) ;  /* 0xfffffffc00fc7947 */ /* 0x000fc0000383ffff */
[----:B------:R-:W-:-:S00]  /*0180*/  NOP ;  /* 0x0000000000007918 */ /* 0x000fc00000000000 */
[----:B------:R-:W-:-:S00]  /*0190*/  NOP ;  /* 0x0000000000007918 */ /* 0x000fc00000000000 */
[----:B------:R-:W-:-:S00]  /*01a0*/  NOP ;  /* 0x0000000000007918 */ /* 0x000fc00000000000 */
[----:B------:R-:W-:-:S00]  /*01b0*/  NOP ;  /* 0x0000000000007918 */ /* 0x000fc00000000000 */
[----:B------:R-:W-:-:S00]  /*01c0*/  NOP ;  /* 0x0000000000007918 */ /* 0x000fc00000000000 */
[----:B------:R-:W-:-:S00]  /*01d0*/  NOP ;  /* 0x0000000000007918 */ /* 0x000fc00000000000 */
[----:B------:R-:W-:-:S00]  /*01e0*/  NOP ;  /* 0x0000000000007918 */ /* 0x000fc00000000000 */
[----:B------:R-:W-:-:S00]  /*01f0*/  NOP ;  /* 0x0000000000007918 */ /* 0x000fc00000000000 */
.L_x_1:


//--------------------- .nv.shared.reserved.0     --------------------------
	.section	.nv.shared.reserved.0,"aw",@nobits
	.weak		__nv_reservedSMEM_offset_0_alias
	.size		__nv_reservedSMEM_offset_0_alias, 0, 64
	.other		__nv_reservedSMEM_offset_0_alias,@"STO_CUDA_RESERVED_SHARED STV_DEFAULT"
__nv_reservedSMEM_offset_0_alias:
	.zero		0
	.zero		64


//--------------------- .nv.constant0.default_function_kernel --------------------------
	.section	.nv.constant0.default_function_kernel,"a",@progbits
	.sectionflags	@""
	.align	4
.nv.constant0.default_function_kernel:
	.zero		912


//--------------------- SYMBOLS --------------------------

	.type		.nv.reservedSmem.offset0,@object
	.size		.nv.reservedSmem.offset0,0x4
